	.headerflags	@"EF_CUDA_TEXMODE_UNIFIED EF_CUDA_64BIT_ADDRESS EF_CUDA_ACCELERATORS EF_CUDA_SM90 EF_CUDA_VIRTUAL_SM(EF_CUDA_SM90)"
	.elftype	@"ET_EXEC"


//--------------------- .nv.info                  --------------------------
	.section	.nv.info,"",@"SHT_CUDA_INFO"
	.align	4


	//----- nvinfo : EIATTR_REGCOUNT
	.align		4
        /*0000*/ 	.byte	0x04, 0x2f
        /*0002*/ 	.short	(.L_1 - .L_0)
	.align		4
.L_0:
        /*0004*/ 	.word	index@(triton_poi_fused_max_pool2d_with_indices_47)
        /*0008*/ 	.word	0x00000012


	//----- nvinfo : EIATTR_MIN_STACK_SIZE
	.align		4
.L_1:
        /*000c*/ 	.byte	0x04, 0x12
        /*000e*/ 	.short	(.L_3 - .L_2)
	.align		4
.L_2:
        /*0010*/ 	.word	index@(triton_poi_fused_max_pool2d_with_indices_47)
        /*0014*/ 	.word	0x00000000


	//----- nvinfo : EIATTR_FRAME_SIZE
	.align		4
.L_3:
        /*0018*/ 	.byte	0x04, 0x11
        /*001a*/ 	.short	(.L_5 - .L_4)
	.align		4
.L_4:
        /*001c*/ 	.word	index@(triton_poi_fused_max_pool2d_with_indices_47)
        /*0020*/ 	.word	0x00000000


	//----- nvinfo : EIATTR_MIN_STACK_SIZE
	.align		4
.L_5:
        /*0024*/ 	.byte	0x04, 0x12
        /*0026*/ 	.short	(.L_7 - .L_6)
	.align		4
.L_6:
        /*0028*/ 	.word	index@(triton_poi_fused_max_pool2d_with_indices_47)
        /*002c*/ 	.word	0x00000000
.L_7:


//--------------------- .nv.info.triton_poi_fused_max_pool2d_with_indices_47 --------------------------
	.section	.nv.info.triton_poi_fused_max_pool2d_with_indices_47,"",@"SHT_CUDA_INFO"
	.sectionflags	@""
	.align	4


	//----- nvinfo : EIATTR_CUDA_API_VERSION
	.align		4
        /*0000*/ 	.byte	0x04, 0x37
        /*0002*/ 	.short	(.L_9 - .L_8)
.L_8:
        /*0004*/ 	.word	0x0000007c


	//----- nvinfo : EIATTR_KPARAM_INFO
	.align		4
.L_9:
        /*0008*/ 	.byte	0x04, 0x17
        /*000a*/ 	.short	(.L_11 - .L_10)
.L_10:
        /*000c*/ 	.word	0x00000000
        /*0010*/ 	.short	0x0003
        /*0012*/ 	.short	0x0018
        /*0014*/ 	.byte	0x00, 0xf0, 0x11, 0x00


	//----- nvinfo : EIATTR_KPARAM_INFO
	.align		4
.L_11:
        /*0018*/ 	.byte	0x04, 0x17
        /*001a*/ 	.short	(.L_13 - .L_12)
.L_12:
        /*001c*/ 	.word	0x00000000
        /*0020*/ 	.short	0x0002
        /*0022*/ 	.short	0x0010
        /*0024*/ 	.byte	0x00, 0xf4, 0x21, 0x00


	//----- nvinfo : EIATTR_KPARAM_INFO
	.align		4
.L_13:
        /*0028*/ 	.byte	0x04, 0x17
        /*002a*/ 	.short	(.L_15 - .L_14)
.L_14:
        /*002c*/ 	.word	0x00000000
        /*0030*/ 	.short	0x0001
        /*0032*/ 	.short	0x0008
        /*0034*/ 	.byte	0x00, 0xf4, 0x21, 0x00


	//----- nvinfo : EIATTR_KPARAM_INFO
	.align		4
.L_15:
        /*0038*/ 	.byte	0x04, 0x17
        /*003a*/ 	.short	(.L_17 - .L_16)
.L_16:
        /*003c*/ 	.word	0x00000000
        /*0040*/ 	.short	0x0000
        /*0042*/ 	.short	0x0000
        /*0044*/ 	.byte	0x00, 0xf4, 0x21, 0x00


	//----- nvinfo : EIATTR_SPARSE_MMA_MASK
	.align		4
.L_17:
        /*0048*/ 	.byte	0x03, 0x50
        /*004a*/ 	.short	0x0000


	//----- nvinfo : EIATTR_MAXREG_COUNT
	.align		4
        /*004c*/ 	.byte	0x03, 0x1b
        /*004e*/ 	.short	0x00ff


	//----- nvinfo : EIATTR_EXIT_INSTR_OFFSETS
	.align		4
        /*0050*/ 	.byte	0x04, 0x1c
        /*0052*/ 	.short	(.L_19 - .L_18)


	//   ....[0]....
.L_18:
        /*0054*/ 	.word	0x000002a0


	//----- nvinfo : EIATTR_REQNTID
	.align		4
.L_19:
        /*0058*/ 	.byte	0x04, 0x10
        /*005a*/ 	.short	(.L_21 - .L_20)
.L_20:
        /*005c*/ 	.word	0x00000080
        /*0060*/ 	.word	0x00000001
        /*0064*/ 	.word	0x00000001


	//----- nvinfo : EIATTR_CBANK_PARAM_SIZE
	.align		4
.L_21:
        /*0068*/ 	.byte	0x03, 0x19
        /*006a*/ 	.short	0x001c


	//----- nvinfo : EIATTR_PARAM_CBANK
	.align		4
        /*006c*/ 	.byte	0x04, 0x0a
        /*006e*/ 	.short	(.L_23 - .L_22)
	.align		4
.L_22:
        /*0070*/ 	.word	index@(.nv.constant0.triton_poi_fused_max_pool2d_with_indices_47)
        /*0074*/ 	.short	0x0210
        /*0076*/ 	.short	0x001c


	//----- nvinfo : EIATTR_SW_WAR
	.align		4
.L_23:
        /*0078*/ 	.byte	0x04, 0x36
        /*007a*/ 	.short	(.L_25 - .L_24)
.L_24:
        /*007c*/ 	.word	0x00000008
.L_25:


//--------------------- .nv.callgraph             --------------------------
	.section	.nv.callgraph,"",@"SHT_CUDA_CALLGRAPH"
	.align	4
	.sectionentsize	8
	.align		4
        /*0000*/ 	.word	0x00000000
	.align		4
        /*0004*/ 	.word	0xffffffff
	.align		4
        /*0008*/ 	.word	0x00000000
	.align		4
        /*000c*/ 	.word	0xfffffffe
	.align		4
        /*0010*/ 	.word	0x00000000
	.align		4
        /*0014*/ 	.word	0xfffffffd
	.align		4
        /*0018*/ 	.word	0x00000000
	.align		4
        /*001c*/ 	.word	0xfffffffc


//--------------------- .text.triton_poi_fused_max_pool2d_with_indices_47 --------------------------
	.section	.text.triton_poi_fused_max_pool2d_with_indices_47,"ax",@progbits
	.align	128
        .global         triton_poi_fused_max_pool2d_with_indices_47
        .type           triton_poi_fused_max_pool2d_with_indices_47,@function
        .size           triton_poi_fused_max_pool2d_with_indices_47,(.L_x_1 - triton_poi_fused_max_pool2d_with_indices_47)
        .other          triton_poi_fused_max_pool2d_with_indices_47,@"STO_CUDA_ENTRY STV_DEFAULT"
triton_poi_fused_max_pool2d_with_indices_47:
.text.triton_poi_fused_max_pool2d_with_indices_47:
[----:B------:R-:W-:Y:S01]  /*0000*/  LDC R1, c[0x0][0x28] ;  /* 0x00000a00ff017b82 */ /* 0x000fe20000000800 */
[----:B------:R-:W1:Y:S07]  /*0010*/  S2R R0, SR_TID.X ;  /* 0x0000000000007919 */ /* 0x000e6e0000002100 */
[----:B------:R-:W2:Y:S01]  /*0020*/  LDC.64 R2, c[0x0][0x210] ;  /* 0x00008400ff027b82 */ /* 0x000ea20000000a00 */
[----:B------:R-:W-:Y:S01]  /*0030*/  ULDC.64 UR4, c[0x0][0x208] ;  /* 0x0000820000047ab9 */ /* 0x000fe20000000a00 */
[----:B------:R-:W-:Y:S01]  /*0040*/  ULDC.64 UR6, c[0x0][0x220] ;  /* 0x0000880000067ab9 */ /* 0x000fe20000000a00 */
[----:B------:R-:W3:Y:S01]  /*0050*/  S2R R11, SR_CTAID.X ;  /* 0x00000000000b7919 */ /* 0x000ee20000002500 */
[----:B-1----:R-:W-:-:S05]  /*0060*/  LOP3.LUT R0, R0, 0x7f, RZ, 0xc0, !PT ;  /* 0x0000007f00007812 */ /* 0x002fca00078ec0ff */
[----:B---3--:R-:W-:-:S05]  /*0070*/  IMAD R11, R11, 0x80, R0 ;  /* 0x000000800b0b7824 */ /* 0x008fca00078e0200 */
[----:B------:R-:W-:-:S04]  /*0080*/  SHF.R.S32.HI R0, RZ, 0x1f, R11 ;  /* 0x0000001fff007819 */ /* 0x000fc8000001140b */
[----:B------:R-:W-:-:S04]  /*0090*/  LEA.HI R0, R0, R11, RZ, 0x2 ;  /* 0x0000000b00007211 */ /* 0x000fc800078f10ff */
[C---:B------:R-:W-:Y:S01]  /*00a0*/  LOP3.LUT R4, R0.reuse, 0x7ffffffc, RZ, 0xc0, !PT ;  /* 0x7ffffffc00047812 */ /* 0x040fe200078ec0ff */
[----:B------:R-:W-:-:S04]  /*00b0*/  IMAD.SHL.U32 R0, R0, 0x4, RZ ;  /* 0x0000000400007824 */ /* 0x000fc800078e00ff */
[----:B------:R-:W-:Y:S01]  /*00c0*/  IMAD.IADD R4, R11, 0x1, -R4 ;  /* 0x000000010b047824 */ /* 0x000fe200078e0a04 */
[----:B------:R-:W-:-:S05]  /*00d0*/  LOP3.LUT R5, R0, 0xfffffff0, RZ, 0xc0, !PT ;  /* 0xfffffff000057812 */ /* 0x000fca00078ec0ff */
[----:B------:R-:W-:-:S04]  /*00e0*/  IMAD R9, R4, 0x2, R5 ;  /* 0x0000000204097824 */ /* 0x000fc800078e0205 */
[----:B--2---:R-:W-:-:S04]  /*00f0*/  IMAD.WIDE R4, R9, 0x4, R2 ;  /* 0x0000000409047825 */ /* 0x004fc800078e0202 */
[----:B------:R-:W-:Y:S01]  /*0100*/  VIADD R7, R9, 0x8 ;  /* 0x0000000809077836 */ /* 0x000fe20000000000 */
[----:B------:R-:W2:Y:S04]  /*0110*/  LDG.E.EL R0, desc[UR4][R4.64] ;  /* 0x0000000404007981 */ /* 0x000ea8000c2e1900 */
[----:B------:R-:W2:Y:S01]  /*0120*/  LDG.E.EL R13, desc[UR4][R4.64+0x4] ;  /* 0x00000404040d7981 */ /* 0x000ea2000c2e1900 */
[----:B------:R-:W-:-:S04]  /*0130*/  IMAD.WIDE R6, R7, 0x4, R2 ;  /* 0x0000000407067825 */ /* 0x000fc800078e0202 */
[----:B------:R-:W-:Y:S01]  /*0140*/  VIADD R9, R9, 0x9 ;  /* 0x0000000909097836 */ /* 0x000fe20000000000 */
[----:B------:R-:W3:Y:S03]  /*0150*/  LDG.E.EL R10, desc[UR4][R6.64] ;  /* 0x00000004060a7981 */ /* 0x000ee6000c2e1900 */
[----:B------:R-:W-:Y:S02]  /*0160*/  IMAD.WIDE R2, R9, 0x4, R2 ;  /* 0x0000000409027825 */ /* 0x000fe400078e0202 */
[----:B------:R-:W1:Y:S03]  /*0170*/  LDC.64 R8, c[0x0][0x218] ;  /* 0x00008600ff087b82 */ /* 0x000e660000000a00 */
[----:B------:R1:W4:Y:S02]  /*0180*/  LDG.E.EL R15, desc[UR4][R2.64] ;  /* 0x00000004020f7981 */ /* 0x000324000c2e1900 */
[----:B-1----:R-:W-:Y:S01]  /*0190*/  IMAD.WIDE R2, R11, 0x4, R8 ;  /* 0x000000040b027825 */ /* 0x002fe200078e0208 */
[----:B--2---:R-:W-:-:S02]  /*01a0*/  FSETP.GT.AND P0, PT, R13, R0, PT ;  /* 0x000000000d00720b */ /* 0x004fc40003f04000 */
[----:B------:R-:W-:Y:S02]  /*01b0*/  FSETP.NAN.AND P2, PT, R13, R13, PT ;  /* 0x0000000d0d00720b */ /* 0x000fe40003f48000 */
[----:B---3--:R-:W-:-:S09]  /*01c0*/  FSETP.NAN.AND P1, PT, R10, R10, PT ;  /* 0x0000000a0a00720b */ /* 0x008fd20003f28000 */
[----:B------:R-:W-:Y:S02]  /*01d0*/  @!P0 FSEL R13, R13, R0, P2 ;  /* 0x000000000d0d8208 */ /* 0x000fe40001000000 */
[----:B----4-:R-:W-:Y:S02]  /*01e0*/  FSETP.NAN.AND P3, PT, R15, R15, PT ;  /* 0x0000000f0f00720b */ /* 0x010fe40003f68000 */
[----:B------:R-:W-:Y:S02]  /*01f0*/  FSETP.GEU.AND P2, PT, R13, R10, PT ;  /* 0x0000000a0d00720b */ /* 0x000fe40003f4e000 */
[----:B------:R-:W-:Y:S02]  /*0200*/  SEL R0, RZ, 0x1, !P0 ;  /* 0x00000001ff007807 */ /* 0x000fe40004000000 */
[----:B------:R-:W-:Y:S02]  /*0210*/  @!P1 FSEL R10, R10, R13, !P2 ;  /* 0x0000000d0a0a9208 */ /* 0x000fe40005000000 */
[----:B------:R-:W-:-:S02]  /*0220*/  IADD3 R4, P1, R11, UR6, RZ ;  /* 0x000000060b047c10 */ /* 0x000fc4000ff3e0ff */
[----:B------:R-:W-:Y:S02]  /*0230*/  FSETP.GEU.AND P0, PT, R10, R15, PT ;  /* 0x0000000f0a00720b */ /* 0x000fe40003f0e000 */
[----:B------:R-:W-:Y:S02]  /*0240*/  SEL R0, R0, 0x2, P2 ;  /* 0x0000000200007807 */ /* 0x000fe40001000000 */
[----:B------:R-:W-:Y:S02]  /*0250*/  @!P3 SEL R15, R15, R10, !P0 ;  /* 0x0000000a0f0fb207 */ /* 0x000fe40004000000 */
[----:B------:R-:W-:Y:S02]  /*0260*/  LEA.HI.X.SX32 R5, R11, UR7, 0x1, P1 ;  /* 0x000000070b057c11 */ /* 0x000fe400088f0eff */
[----:B------:R-:W-:Y:S01]  /*0270*/  SEL R7, R0, 0x3, P0 ;  /* 0x0000000300077807 */ /* 0x000fe20000000000 */
[----:B------:R-:W-:Y:S04]  /*0280*/  STG.E desc[UR4][R2.64], R15 ;  /* 0x0000000f02007986 */ /* 0x000fe8000c101904 */
[----:B------:R-:W-:Y:S01]  /*0290*/  STG.E.U8 desc[UR4][R4.64], R7 ;  /* 0x0000000704007986 */ /* 0x000fe2000c101104 */
[----:B------:R-:W-:Y:S05]  /*02a0*/  EXIT ;  /* 0x000000000000794d */ /* 0x000fea0003800000 */
.L_x_0:
[----:B------:R-:W-:-:S00]  /*02b0*/  BRA `(.L_x_0) ;  /* 0xfffffffc00fc7947 */ /* 0x000fc0000383ffff */
[----:B------:R-:W-:-:S00]  /*02c0*/  NOP ;  /* 0x0000000000007918 */ /* 0x000fc00000000000 */
        /* <DEDUP_REMOVED lines=11> */
.L_x_1:


//--------------------- .nv.constant0.triton_poi_fused_max_pool2d_with_indices_47 --------------------------
	.section	.nv.constant0.triton_poi_fused_max_pool2d_with_indices_47,"a",@progbits
	.sectionflags	@""
	.align	4
.nv.constant0.triton_poi_fused_max_pool2d_with_indices_47:
	.zero		556
